//
// Generated by NVIDIA NVVM Compiler
//
// Compiler Build ID: CL-36424714
// Cuda compilation tools, release 13.0, V13.0.88
// Based on NVVM 20.0.0
//

.version 9.0
.target sm_100
.address_size 64

	// .globl	default_function_kernel_2
// _ZZ25default_function_kernel_3E11ph_8_shared has been demoted

.visible .entry default_function_kernel_2(
	.param .u64 .ptr .align 1 default_function_kernel_2_param_0,
	.param .u64 .ptr .align 1 default_function_kernel_2_param_1
)
.maxntid 32
{
	.reg .b32 	%r<5>;
	.reg .b32 	%f<4>;
	.reg .b64 	%rd<8>;

	ld.param.u64 	%rd1, [default_function_kernel_2_param_0];
	ld.param.u64 	%rd2, [default_function_kernel_2_param_1];
	cvta.to.global.u64 	%rd3, %rd1;
	cvta.to.global.u64 	%rd4, %rd2;
	mov.u32 	%r1, %ctaid.x;
	shl.b32 	%r2, %r1, 5;
	mov.u32 	%r3, %tid.x;
	or.b32  	%r4, %r2, %r3;
	mul.wide.u32 	%rd5, %r4, 4;
	add.s64 	%rd6, %rd4, %rd5;
	ld.global.nc.f32 	%f1, [%rd6];
	cos.approx.f32 	%f2, %f1;
	add.f32 	%f3, %f1, %f2;
	add.s64 	%rd7, %rd3, %rd5;
	st.global.f32 	[%rd7], %f3;
	ret;

}
	// .globl	default_function_kernel_1
.visible .entry default_function_kernel_1(
	.param .u64 .ptr .align 1 default_function_kernel_1_param_0,
	.param .u64 .ptr .align 1 default_function_kernel_1_param_1
)
.maxntid 32
{
	.reg .b32 	%r<5>;
	.reg .b32 	%f<5>;
	.reg .b64 	%rd<8>;

	ld.param.u64 	%rd1, [default_function_kernel_1_param_0];
	ld.param.u64 	%rd2, [default_function_kernel_1_param_1];
	cvta.to.global.u64 	%rd3, %rd1;
	cvta.to.global.u64 	%rd4, %rd2;
	mov.u32 	%r1, %ctaid.x;
	shl.b32 	%r2, %r1, 5;
	mov.u32 	%r3, %tid.x;
	or.b32  	%r4, %r2, %r3;
	mul.wide.u32 	%rd5, %r4, 4;
	add.s64 	%rd6, %rd4, %rd5;
	ld.global.nc.f32 	%f1, [%rd6];
	sin.approx.f32 	%f2, %f1;
	cos.approx.f32 	%f3, %f2;
	add.f32 	%f4, %f1, %f3;
	add.s64 	%rd7, %rd3, %rd5;
	st.global.f32 	[%rd7], %f4;
	ret;

}
	// .globl	default_function_kernel
.visible .entry default_function_kernel(
	.param .u64 .ptr .align 1 default_function_kernel_param_0,
	.param .u64 .ptr .align 1 default_function_kernel_param_1
)
.maxntid 32
{
	.reg .b32 	%r<5>;
	.reg .b32 	%f<3>;
	.reg .b64 	%rd<8>;

	ld.param.u64 	%rd1, [default_function_kernel_param_0];
	ld.param.u64 	%rd2, [default_function_kernel_param_1];
	cvta.to.global.u64 	%rd3, %rd1;
	cvta.to.global.u64 	%rd4, %rd2;
	mov.u32 	%r1, %ctaid.x;
	shl.b32 	%r2, %r1, 5;
	mov.u32 	%r3, %tid.x;
	or.b32  	%r4, %r2, %r3;
	mul.wide.u32 	%rd5, %r4, 4;
	add.s64 	%rd6, %rd4, %rd5;
	ld.global.nc.f32 	%f1, [%rd6];
	cos.approx.f32 	%f2, %f1;
	add.s64 	%rd7, %rd3, %rd5;
	st.global.f32 	[%rd7], %f2;
	ret;

}
	// .globl	default_function_kernel_3
.visible .entry default_function_kernel_3(
	.param .u64 .ptr .align 1 default_function_kernel_3_param_0,
	.param .u64 .ptr .align 1 default_function_kernel_3_param_1,
	.param .u64 .ptr .align 1 default_function_kernel_3_param_2
)
.maxntid 64
{
	.reg .pred 	%p<2>;
	.reg .b32 	%r<9>;
	.reg .b32 	%f<22>;
	.reg .b64 	%rd<13>;
	// demoted variable
	.shared .align 4 .b8 _ZZ25default_function_kernel_3E11ph_8_shared[160];
	ld.param.u64 	%rd1, [default_function_kernel_3_param_0];
	ld.param.u64 	%rd2, [default_function_kernel_3_param_1];
	ld.param.u64 	%rd3, [default_function_kernel_3_param_2];
	mov.u32 	%r1, %tid.x;
	setp.gt.u32 	%p1, %r1, 39;
	@%p1 bra 	$L__BB3_2;
	cvta.to.global.u64 	%rd4, %rd3;
	mul.wide.u32 	%rd5, %r1, 4;
	add.s64 	%rd6, %rd4, %rd5;
	ld.global.nc.f32 	%f1, [%rd6];
	shl.b32 	%r2, %r1, 2;
	mov.u32 	%r3, _ZZ25default_function_kernel_3E11ph_8_shared;
	add.s32 	%r4, %r3, %r2;
	st.shared.f32 	[%r4], %f1;
$L__BB3_2:
	bar.sync 	0;
	shr.u32 	%r5, %r1, 3;
	mul.lo.s32 	%r6, %r1, 5;
	cvta.to.global.u64 	%rd7, %rd2;
	mul.wide.u32 	%rd8, %r6, 4;
	add.s64 	%rd9, %rd7, %rd8;
	ld.global.nc.f32 	%f2, [%rd9];
	cos.approx.f32 	%f3, %f2;
	mov.u32 	%r7, _ZZ25default_function_kernel_3E11ph_8_shared;
	mad.lo.s32 	%r8, %r5, 20, %r7;
	ld.shared.f32 	%f4, [%r8];
	fma.rn.f32 	%f5, %f3, %f4, 0f00000000;
	ld.global.nc.f32 	%f6, [%rd9+4];
	cos.approx.f32 	%f7, %f6;
	ld.shared.f32 	%f8, [%r8+4];
	fma.rn.f32 	%f9, %f7, %f8, %f5;
	ld.global.nc.f32 	%f10, [%rd9+8];
	cos.approx.f32 	%f11, %f10;
	ld.shared.f32 	%f12, [%r8+8];
	fma.rn.f32 	%f13, %f11, %f12, %f9;
	ld.global.nc.f32 	%f14, [%rd9+12];
	cos.approx.f32 	%f15, %f14;
	ld.shared.f32 	%f16, [%r8+12];
	fma.rn.f32 	%f17, %f15, %f16, %f13;
	ld.global.nc.f32 	%f18, [%rd9+16];
	cos.approx.f32 	%f19, %f18;
	ld.shared.f32 	%f20, [%r8+16];
	fma.rn.f32 	%f21, %f19, %f20, %f17;
	cvta.to.global.u64 	%rd10, %rd1;
	mul.wide.u32 	%rd11, %r1, 4;
	add.s64 	%rd12, %rd10, %rd11;
	st.global.f32 	[%rd12], %f21;
	ret;

}


// ===== COMPILED SASS (sm_100) =====

	.target	sm_100

	.elftype	@"ET_EXEC"


//--------------------- .note.nv.tkinfo           --------------------------
	.section	.note.nv.tkinfo,"",@"SHT_NOTE"
	.sectionflags	@"SHF_NOTE_NV_TKINFO"
	.tkinfo
        /*0018*/ 	.word	0x00000002
        /*0030*/ 	.string	""
        /*0030*/ 	.string	"ptxas"
        /*0030*/ 	.string	"Cuda compilation tools, release 13.0, V13.0.88"
        /*0030*/ 	.string	"Build cuda_13.0.r13.0/compiler.36424714_0"
        /*0030*/ 	.string	"-arch sm_100 -m 64 "



//--------------------- .note.nv.cuinfo           --------------------------
	.section	.note.nv.cuinfo,"",@"SHT_NOTE"
	.sectionflags	@"SHF_NOTE_NV_CUINFO"
        /*0018*/ 	.short	0x0002
        /*001a*/ 	.short	0x0064
        /*001c*/ 	.short	0x0082
	.zero		2


//--------------------- .nv.info                  --------------------------
	.section	.nv.info,"",@"SHT_CUDA_INFO"
	.align	4


	//----- nvinfo : EIATTR_REGCOUNT
	.align		4
        /*0000*/ 	.byte	0x04, 0x2f
        /*0002*/ 	.short	(.L_1 - .L_0)
	.align		4
.L_0:
        /*0004*/ 	.word	index@(default_function_kernel_2)
        /*0008*/ 	.word	0x0000000c


	//----- nvinfo : EIATTR_FRAME_SIZE
	.align		4
.L_1:
        /*000c*/ 	.byte	0x04, 0x11
        /*000e*/ 	.short	(.L_3 - .L_2)
	.align		4
.L_2:
        /*0010*/ 	.word	index@(default_function_kernel_2)
        /*0014*/ 	.word	0x00000000


	//----- nvinfo : EIATTR_REGCOUNT
	.align		4
.L_3:
        /*0018*/ 	.byte	0x04, 0x2f
        /*001a*/ 	.short	(.L_5 - .L_4)
	.align		4
.L_4:
        /*001c*/ 	.word	index@(default_function_kernel_1)
        /*0020*/ 	.word	0x0000000c


	//----- nvinfo : EIATTR_FRAME_SIZE
	.align		4
.L_5:
        /*0024*/ 	.byte	0x04, 0x11
        /*0026*/ 	.short	(.L_7 - .L_6)
	.align		4
.L_6:
        /*0028*/ 	.word	index@(default_function_kernel_1)
        /*002c*/ 	.word	0x00000000


	//----- nvinfo : EIATTR_REGCOUNT
	.align		4
.L_7:
        /*0030*/ 	.byte	0x04, 0x2f
        /*0032*/ 	.short	(.L_9 - .L_8)
	.align		4
.L_8:
        /*0034*/ 	.word	index@(default_function_kernel)
        /*0038*/ 	.word	0x0000000c


	//----- nvinfo : EIATTR_FRAME_SIZE
	.align		4
.L_9:
        /*003c*/ 	.byte	0x04, 0x11
        /*003e*/ 	.short	(.L_11 - .L_10)
	.align		4
.L_10:
        /*0040*/ 	.word	index@(default_function_kernel)
        /*0044*/ 	.word	0x00000000


	//----- nvinfo : EIATTR_REGCOUNT
	.align		4
.L_11:
        /*0048*/ 	.byte	0x04, 0x2f
        /*004a*/ 	.short	(.L_13 - .L_12)
	.align		4
.L_12:
        /*004c*/ 	.word	index@(default_function_kernel_3)
        /*0050*/ 	.word	0x00000015


	//----- nvinfo : EIATTR_FRAME_SIZE
	.align		4
.L_13:
        /*0054*/ 	.byte	0x04, 0x11
        /*0056*/ 	.short	(.L_15 - .L_14)
	.align		4
.L_14:
        /*0058*/ 	.word	index@(default_function_kernel_3)
        /*005c*/ 	.word	0x00000000


	//----- nvinfo : EIATTR_MIN_STACK_SIZE
	.align		4
.L_15:
        /*0060*/ 	.byte	0x04, 0x12
        /*0062*/ 	.short	(.L_17 - .L_16)
	.align		4
.L_16:
        /*0064*/ 	.word	index@(default_function_kernel_3)
        /*0068*/ 	.word	0x00000000


	//----- nvinfo : EIATTR_MIN_STACK_SIZE
	.align		4
.L_17:
        /*006c*/ 	.byte	0x04, 0x12
        /*006e*/ 	.short	(.L_19 - .L_18)
	.align		4
.L_18:
        /*0070*/ 	.word	index@(default_function_kernel)
        /*0074*/ 	.word	0x00000000


	//----- nvinfo : EIATTR_MIN_STACK_SIZE
	.align		4
.L_19:
        /*0078*/ 	.byte	0x04, 0x12
        /*007a*/ 	.short	(.L_21 - .L_20)
	.align		4
.L_20:
        /*007c*/ 	.word	index@(default_function_kernel_1)
        /*0080*/ 	.word	0x00000000


	//----- nvinfo : EIATTR_MIN_STACK_SIZE
	.align		4
.L_21:
        /*0084*/ 	.byte	0x04, 0x12
        /*0086*/ 	.short	(.L_23 - .L_22)
	.align		4
.L_22:
        /*0088*/ 	.word	index@(default_function_kernel_2)
        /*008c*/ 	.word	0x00000000
.L_23:


//--------------------- .nv.compat                --------------------------
	.section	.nv.compat,"",@"SHT_CUDA_COMPAT_INFO"
	.align	4
        /*0000*/ 	.byte	0x02, 0x09, 0x00, 0x00, 0x02, 0x02, 0x01, 0x00, 0x02, 0x05, 0x05, 0x00, 0x03, 0x07, 0x01, 0x01
        /*0010*/ 	.byte	0x02, 0x03, 0x00, 0x00, 0x02, 0x06, 0x01, 0x00, 0x04, 0x0b, 0x08, 0x00, 0x09, 0x00, 0x00, 0x00
        /*0020*/ 	.byte	0x00, 0x00, 0x00, 0x00


//--------------------- .nv.info.default_function_kernel_3 --------------------------
	.section	.nv.info.default_function_kernel_3,"",@"SHT_CUDA_INFO"
	.sectionflags	@""
	.align	4


	//----- nvinfo : EIATTR_CUDA_API_VERSION
	.align		4
        /*0000*/ 	.byte	0x04, 0x37
        /*0002*/ 	.short	(.L_25 - .L_24)
.L_24:
        /*0004*/ 	.word	0x00000082


	//----- nvinfo : EIATTR_KPARAM_INFO
	.align		4
.L_25:
        /*0008*/ 	.byte	0x04, 0x17
        /*000a*/ 	.short	(.L_27 - .L_26)
.L_26:
        /*000c*/ 	.word	0x00000000
        /*0010*/ 	.short	0x0002
        /*0012*/ 	.short	0x0010
        /*0014*/ 	.byte	0x00, 0xf5, 0x21, 0x00


	//----- nvinfo : EIATTR_KPARAM_INFO
	.align		4
.L_27:
        /*0018*/ 	.byte	0x04, 0x17
        /*001a*/ 	.short	(.L_29 - .L_28)
.L_28:
        /*001c*/ 	.word	0x00000000
        /*0020*/ 	.short	0x0001
        /*0022*/ 	.short	0x0008
        /*0024*/ 	.byte	0x00, 0xf5, 0x21, 0x00


	//----- nvinfo : EIATTR_KPARAM_INFO
	.align		4
.L_29:
        /*0028*/ 	.byte	0x04, 0x17
        /*002a*/ 	.short	(.L_31 - .L_30)
.L_30:
        /*002c*/ 	.word	0x00000000
        /*0030*/ 	.short	0x0000
        /*0032*/ 	.short	0x0000
        /*0034*/ 	.byte	0x00, 0xf5, 0x21, 0x00


	//----- nvinfo : EIATTR_SPARSE_MMA_MASK
	.align		4
.L_31:
        /*0038*/ 	.byte	0x03, 0x50
        /*003a*/ 	.short	0x0000


	//----- nvinfo : EIATTR_MAXREG_COUNT
	.align		4
        /*003c*/ 	.byte	0x03, 0x1b
        /*003e*/ 	.short	0x00ff


	//----- nvinfo : EIATTR_NUM_BARRIERS
	.align		4
        /*0040*/ 	.byte	0x02, 0x4c
        /*0042*/ 	.byte	0x01
	.zero		1


	//----- nvinfo : EIATTR_MERCURY_ISA_VERSION
	.align		4
        /*0044*/ 	.byte	0x03, 0x5f
        /*0046*/ 	.short	0x0101


	//----- nvinfo : EIATTR_VRC_CTA_INIT_COUNT
	.align		4
        /*0048*/ 	.byte	0x02, 0x4a
	.zero		1
	.zero		1


	//----- nvinfo : EIATTR_EXIT_INSTR_OFFSETS
	.align		4
        /*004c*/ 	.byte	0x04, 0x1c
        /*004e*/ 	.short	(.L_33 - .L_32)


	//   ....[0]....
.L_32:
        /*0050*/ 	.word	0x000002e0


	//----- nvinfo : EIATTR_MAX_THREADS
	.align		4
.L_33:
        /*0054*/ 	.byte	0x04, 0x05
        /*0056*/ 	.short	(.L_35 - .L_34)
.L_34:
        /*0058*/ 	.word	0x00000040
        /*005c*/ 	.word	0x00000001
        /*0060*/ 	.word	0x00000001


	//----- nvinfo : EIATTR_CBANK_PARAM_SIZE
	.align		4
.L_35:
        /*0064*/ 	.byte	0x03, 0x19
        /*0066*/ 	.short	0x0018


	//----- nvinfo : EIATTR_PARAM_CBANK
	.align		4
        /*0068*/ 	.byte	0x04, 0x0a
        /*006a*/ 	.short	(.L_37 - .L_36)
	.align		4
.L_36:
        /*006c*/ 	.word	index@(.nv.constant0.default_function_kernel_3)
        /*0070*/ 	.short	0x0380
        /*0072*/ 	.short	0x0018


	//----- nvinfo : EIATTR_SW_WAR
	.align		4
.L_37:
        /*0074*/ 	.byte	0x04, 0x36
        /*0076*/ 	.short	(.L_39 - .L_38)
.L_38:
        /*0078*/ 	.word	0x00000008
.L_39:


//--------------------- .nv.info.default_function_kernel --------------------------
	.section	.nv.info.default_function_kernel,"",@"SHT_CUDA_INFO"
	.sectionflags	@""
	.align	4


	//----- nvinfo : EIATTR_CUDA_API_VERSION
	.align		4
        /*0000*/ 	.byte	0x04, 0x37
        /*0002*/ 	.short	(.L_41 - .L_40)
.L_40:
        /*0004*/ 	.word	0x00000082


	//----- nvinfo : EIATTR_KPARAM_INFO
	.align		4
.L_41:
        /*0008*/ 	.byte	0x04, 0x17
        /*000a*/ 	.short	(.L_43 - .L_42)
.L_42:
        /*000c*/ 	.word	0x00000000
        /*0010*/ 	.short	0x0001
        /*0012*/ 	.short	0x0008
        /*0014*/ 	.byte	0x00, 0xf5, 0x21, 0x00


	//----- nvinfo : EIATTR_KPARAM_INFO
	.align		4
.L_43:
        /*0018*/ 	.byte	0x04, 0x17
        /*001a*/ 	.short	(.L_45 - .L_44)
.L_44:
        /*001c*/ 	.word	0x00000000
        /*0020*/ 	.short	0x0000
        /*0022*/ 	.short	0x0000
        /*0024*/ 	.byte	0x00, 0xf5, 0x21, 0x00


	//----- nvinfo : EIATTR_SPARSE_MMA_MASK
	.align		4
.L_45:
        /*0028*/ 	.byte	0x03, 0x50
        /*002a*/ 	.short	0x0000


	//----- nvinfo : EIATTR_MAXREG_COUNT
	.align		4
        /*002c*/ 	.byte	0x03, 0x1b
        /*002e*/ 	.short	0x00ff


	//----- nvinfo : EIATTR_MERCURY_ISA_VERSION
	.align		4
        /*0030*/ 	.byte	0x03, 0x5f
        /*0032*/ 	.short	0x0101


	//----- nvinfo : EIATTR_VRC_CTA_INIT_COUNT
	.align		4
        /*0034*/ 	.byte	0x02, 0x4a
	.zero		1
	.zero		1


	//----- nvinfo : EIATTR_EXIT_INSTR_OFFSETS
	.align		4
        /*0038*/ 	.byte	0x04, 0x1c
        /*003a*/ 	.short	(.L_47 - .L_46)


	//   ....[0]....
.L_46:
        /*003c*/ 	.word	0x000000e0


	//----- nvinfo : EIATTR_MAX_THREADS
	.align		4
.L_47:
        /*0040*/ 	.byte	0x04, 0x05
        /*0042*/ 	.short	(.L_49 - .L_48)
.L_48:
        /*0044*/ 	.word	0x00000020
        /*0048*/ 	.word	0x00000001
        /*004c*/ 	.word	0x00000001


	//----- nvinfo : EIATTR_CBANK_PARAM_SIZE
	.align		4
.L_49:
        /*0050*/ 	.byte	0x03, 0x19
        /*0052*/ 	.short	0x0010


	//----- nvinfo : EIATTR_PARAM_CBANK
	.align		4
        /*0054*/ 	.byte	0x04, 0x0a
        /*0056*/ 	.short	(.L_51 - .L_50)
	.align		4
.L_50:
        /*0058*/ 	.word	index@(.nv.constant0.default_function_kernel)
        /*005c*/ 	.short	0x0380
        /*005e*/ 	.short	0x0010


	//----- nvinfo : EIATTR_SW_WAR
	.align		4
.L_51:
        /*0060*/ 	.byte	0x04, 0x36
        /*0062*/ 	.short	(.L_53 - .L_52)
.L_52:
        /*0064*/ 	.word	0x00000008
.L_53:


//--------------------- .nv.info.default_function_kernel_1 --------------------------
	.section	.nv.info.default_function_kernel_1,"",@"SHT_CUDA_INFO"
	.sectionflags	@""
	.align	4


	//----- nvinfo : EIATTR_CUDA_API_VERSION
	.align		4
        /*0000*/ 	.byte	0x04, 0x37
        /*0002*/ 	.short	(.L_55 - .L_54)
.L_54:
        /*0004*/ 	.word	0x00000082


	//----- nvinfo : EIATTR_KPARAM_INFO
	.align		4
.L_55:
        /*0008*/ 	.byte	0x04, 0x17
        /*000a*/ 	.short	(.L_57 - .L_56)
.L_56:
        /*000c*/ 	.word	0x00000000
        /*0010*/ 	.short	0x0001
        /*0012*/ 	.short	0x0008
        /*0014*/ 	.byte	0x00, 0xf5, 0x21, 0x00


	//----- nvinfo : EIATTR_KPARAM_INFO
	.align		4
.L_57:
        /*0018*/ 	.byte	0x04, 0x17
        /*001a*/ 	.short	(.L_59 - .L_58)
.L_58:
        /*001c*/ 	.word	0x00000000
        /*0020*/ 	.short	0x0000
        /*0022*/ 	.short	0x0000
        /*0024*/ 	.byte	0x00, 0xf5, 0x21, 0x00


	//----- nvinfo : EIATTR_SPARSE_MMA_MASK
	.align		4
.L_59:
        /*0028*/ 	.byte	0x03, 0x50
        /*002a*/ 	.short	0x0000


	//----- nvinfo : EIATTR_MAXREG_COUNT
	.align		4
        /*002c*/ 	.byte	0x03, 0x1b
        /*002e*/ 	.short	0x00ff


	//----- nvinfo : EIATTR_MERCURY_ISA_VERSION
	.align		4
        /*0030*/ 	.byte	0x03, 0x5f
        /*0032*/ 	.short	0x0101


	//----- nvinfo : EIATTR_VRC_CTA_INIT_COUNT
	.align		4
        /*0034*/ 	.byte	0x02, 0x4a
	.zero		1
	.zero		1


	//----- nvinfo : EIATTR_EXIT_INSTR_OFFSETS
	.align		4
        /*0038*/ 	.byte	0x04, 0x1c
        /*003a*/ 	.short	(.L_61 - .L_60)


	//   ....[0]....
.L_60:
        /*003c*/ 	.word	0x00000110


	//----- nvinfo : EIATTR_MAX_THREADS
	.align		4
.L_61:
        /*0040*/ 	.byte	0x04, 0x05
        /*0042*/ 	.short	(.L_63 - .L_62)
.L_62:
        /*0044*/ 	.word	0x00000020
        /*0048*/ 	.word	0x00000001
        /*004c*/ 	.word	0x00000001


	//----- nvinfo : EIATTR_CBANK_PARAM_SIZE
	.align		4
.L_63:
        /*0050*/ 	.byte	0x03, 0x19
        /*0052*/ 	.short	0x0010


	//----- nvinfo : EIATTR_PARAM_CBANK
	.align		4
        /*0054*/ 	.byte	0x04, 0x0a
        /*0056*/ 	.short	(.L_65 - .L_64)
	.align		4
.L_64:
        /*0058*/ 	.word	index@(.nv.constant0.default_function_kernel_1)
        /*005c*/ 	.short	0x0380
        /*005e*/ 	.short	0x0010


	//----- nvinfo : EIATTR_SW_WAR
	.align		4
.L_65:
        /*0060*/ 	.byte	0x04, 0x36
        /*0062*/ 	.short	(.L_67 - .L_66)
.L_66:
        /*0064*/ 	.word	0x00000008
.L_67:


//--------------------- .nv.info.default_function_kernel_2 --------------------------
	.section	.nv.info.default_function_kernel_2,"",@"SHT_CUDA_INFO"
	.sectionflags	@""
	.align	4


	//----- nvinfo : EIATTR_CUDA_API_VERSION
	.align		4
        /*0000*/ 	.byte	0x04, 0x37
        /*0002*/ 	.short	(.L_69 - .L_68)
.L_68:
        /*0004*/ 	.word	0x00000082


	//----- nvinfo : EIATTR_KPARAM_INFO
	.align		4
.L_69:
        /*0008*/ 	.byte	0x04, 0x17
        /*000a*/ 	.short	(.L_71 - .L_70)
.L_70:
        /*000c*/ 	.word	0x00000000
        /*0010*/ 	.short	0x0001
        /*0012*/ 	.short	0x0008
        /*0014*/ 	.byte	0x00, 0xf5, 0x21, 0x00


	//----- nvinfo : EIATTR_KPARAM_INFO
	.align		4
.L_71:
        /*0018*/ 	.byte	0x04, 0x17
        /*001a*/ 	.short	(.L_73 - .L_72)
.L_72:
        /*001c*/ 	.word	0x00000000
        /*0020*/ 	.short	0x0000
        /*0022*/ 	.short	0x0000
        /*0024*/ 	.byte	0x00, 0xf5, 0x21, 0x00


	//----- nvinfo : EIATTR_SPARSE_MMA_MASK
	.align		4
.L_73:
        /*0028*/ 	.byte	0x03, 0x50
        /*002a*/ 	.short	0x0000


	//----- nvinfo : EIATTR_MAXREG_COUNT
	.align		4
        /*002c*/ 	.byte	0x03, 0x1b
        /*002e*/ 	.short	0x00ff


	//----- nvinfo : EIATTR_MERCURY_ISA_VERSION
	.align		4
        /*0030*/ 	.byte	0x03, 0x5f
        /*0032*/ 	.short	0x0101


	//----- nvinfo : EIATTR_VRC_CTA_INIT_COUNT
	.align		4
        /*0034*/ 	.byte	0x02, 0x4a
	.zero		1
	.zero		1


	//----- nvinfo : EIATTR_EXIT_INSTR_OFFSETS
	.align		4
        /*0038*/ 	.byte	0x04, 0x1c
        /*003a*/ 	.short	(.L_75 - .L_74)


	//   ....[0]....
.L_74:
        /*003c*/ 	.word	0x000000f0


	//----- nvinfo : EIATTR_MAX_THREADS
	.align		4
.L_75:
        /*0040*/ 	.byte	0x04, 0x05
        /*0042*/ 	.short	(.L_77 - .L_76)
.L_76:
        /*0044*/ 	.word	0x00000020
        /*0048*/ 	.word	0x00000001
        /*004c*/ 	.word	0x00000001


	//----- nvinfo : EIATTR_CBANK_PARAM_SIZE
	.align		4
.L_77:
        /*0050*/ 	.byte	0x03, 0x19
        /*0052*/ 	.short	0x0010


	//----- nvinfo : EIATTR_PARAM_CBANK
	.align		4
        /*0054*/ 	.byte	0x04, 0x0a
        /*0056*/ 	.short	(.L_79 - .L_78)
	.align		4
.L_78:
        /*0058*/ 	.word	index@(.nv.constant0.default_function_kernel_2)
        /*005c*/ 	.short	0x0380
        /*005e*/ 	.short	0x0010


	//----- nvinfo : EIATTR_SW_WAR
	.align		4
.L_79:
        /*0060*/ 	.byte	0x04, 0x36
        /*0062*/ 	.short	(.L_81 - .L_80)
.L_80:
        /*0064*/ 	.word	0x00000008
.L_81:


//--------------------- .nv.callgraph             --------------------------
	.section	.nv.callgraph,"",@"SHT_CUDA_CALLGRAPH"
	.align	4
	.sectionentsize	8
	.align		4
        /*0000*/ 	.word	0x00000000
	.align		4
        /*0004*/ 	.word	0xffffffff
	.align		4
        /*0008*/ 	.word	0x00000000
	.align		4
        /*000c*/ 	.word	0xfffffffe
	.align		4
        /*0010*/ 	.word	0x00000000
	.align		4
        /*0014*/ 	.word	0xfffffffd
	.align		4
        /*0018*/ 	.word	0x00000000
	.align		4
        /*001c*/ 	.word	0xfffffffc


//--------------------- .text.default_function_kernel_3 --------------------------
	.section	.text.default_function_kernel_3,"ax",@progbits
	.align	128
        .global         default_function_kernel_3
        .type           default_function_kernel_3,@function
        .size           default_function_kernel_3,(.L_x_4 - default_function_kernel_3)
        .other          default_function_kernel_3,@"STO_CUDA_ENTRY STV_DEFAULT"
default_function_kernel_3:
.text.default_function_kernel_3:
[----:B------:R-:W-:Y:S01]  /*0000*/  LDC R1, c[0x0][0x37c] ;  /* 0x0000df00ff017b82 */ /* 0x000fe20000000800 */
[----:B------:R-:W0:Y:S01]  /*0010*/  S2R R2, SR_TID.X ;  /* 0x0000000000027919 */ /* 0x000e220000002100 */
[----:B------:R-:W1:Y:S06]  /*0020*/  LDCU.64 UR4, c[0x0][0x358] ;  /* 0x00006b00ff0477ac */ /* 0x000e6c0008000a00 */
[----:B------:R-:W2:Y:S01]  /*0030*/  LDC.64 R6, c[0x0][0x388] ;  /* 0x0000e200ff067b82 */ /* 0x000ea20000000a00 */
[----:B0-----:R-:W-:-:S13]  /*0040*/  ISETP.GT.U32.AND P0, PT, R2, 0x27, PT ;  /* 0x000000270200780c */ /* 0x001fda0003f04070 */
[----:B------:R-:W0:Y:S02]  /*0050*/  @!P0 LDC.64 R4, c[0x0][0x390] ;  /* 0x0000e400ff048b82 */ /* 0x000e240000000a00 */
[----:B0-----:R-:W-:-:S06]  /*0060*/  @!P0 IMAD.WIDE.U32 R4, R2, 0x4, R4 ;  /* 0x0000000402048825 */ /* 0x001fcc00078e0004 */
[----:B-1----:R0:W3:Y:S01]  /*0070*/  @!P0 LDG.E.CONSTANT R4, desc[UR4][R4.64] ;  /* 0x0000000404048981 */ /* 0x0020e2000c1e9900 */
[----:B------:R-:W-:-:S05]  /*0080*/  LEA R3, R2, R2, 0x2 ;  /* 0x0000000202037211 */ /* 0x000fca00078e10ff */
[----:B--2---:R-:W-:-:S05]  /*0090*/  IMAD.WIDE.U32 R6, R3, 0x4, R6 ;  /* 0x0000000403067825 */ /* 0x004fca00078e0006 */
[----:B------:R-:W2:Y:S04]  /*00a0*/  LDG.E.CONSTANT R8, desc[UR4][R6.64] ;  /* 0x0000000406087981 */ /* 0x000ea8000c1e9900 */
[----:B------:R-:W4:Y:S04]  /*00b0*/  LDG.E.CONSTANT R10, desc[UR4][R6.64+0x4] ;  /* 0x00000404060a7981 */ /* 0x000f28000c1e9900 */
[----:B------:R-:W5:Y:S04]  /*00c0*/  LDG.E.CONSTANT R12, desc[UR4][R6.64+0x8] ;  /* 0x00000804060c7981 */ /* 0x000f68000c1e9900 */
[----:B------:R-:W5:Y:S04]  /*00d0*/  LDG.E.CONSTANT R14, desc[UR4][R6.64+0xc] ;  /* 0x00000c04060e7981 */ /* 0x000f68000c1e9900 */
[----:B------:R4:W5:Y:S01]  /*00e0*/  LDG.E.CONSTANT R16, desc[UR4][R6.64+0x10] ;  /* 0x0000100406107981 */ /* 0x000962000c1e9900 */
[----:B------:R-:W-:Y:S01]  /*00f0*/  MOV R0, 0x400 ;  /* 0x0000040000007802 */ /* 0x000fe20000000f00 */
[----:B------:R-:W1:Y:S03]  /*0100*/  S2R R3, SR_CgaCtaId ;  /* 0x0000000000037919 */ /* 0x000e660000008800 */
[----:B-1----:R-:W-:-:S02]  /*0110*/  LEA R3, R3, R0, 0x18 ;  /* 0x0000000003037211 */ /* 0x002fc400078ec0ff */
[----:B------:R-:W-:Y:S02]  /*0120*/  SHF.R.U32.HI R0, RZ, 0x3, R2 ;  /* 0x00000003ff007819 */ /* 0x000fe40000011602 */
[----:B0-----:R-:W-:-:S03]  /*0130*/  @!P0 LEA R5, R2, R3, 0x2 ;  /* 0x0000000302058211 */ /* 0x001fc600078e10ff */
[----:B------:R-:W-:Y:S02]  /*0140*/  IMAD R3, R0, 0x14, R3 ;  /* 0x0000001400037824 */ /* 0x000fe400078e0203 */
[----:B---3--:R0:W-:Y:S01]  /*0150*/  @!P0 STS [R5], R4 ;  /* 0x0000000405008388 */ /* 0x0081e20000000800 */
[----:B------:R-:W-:Y:S08]  /*0160*/  BAR.SYNC.DEFER_BLOCKING 0x0 ;  /* 0x0000000000007b1d */ /* 0x000ff00000010000 */
[----:B0-----:R-:W0:Y:S01]  /*0170*/  LDC.64 R4, c[0x0][0x380] ;  /* 0x0000e000ff047b82 */ /* 0x001e220000000a00 */
[----:B--2---:R-:W-:Y:S01]  /*0180*/  FMUL.RZ R0, R8, 0.15915493667125701904 ;  /* 0x3e22f98308007820 */ /* 0x004fe2000040c000 */
[----:B----4-:R-:W-:-:S05]  /*0190*/  FMUL.RZ R7, R10, 0.15915493667125701904 ;  /* 0x3e22f9830a077820 */ /* 0x010fca000040c000 */
[----:B------:R-:W1:Y:S01]  /*01a0*/  MUFU.COS R0, R0 ;  /* 0x0000000000007308 */ /* 0x000e620000000000 */
[----:B-----5:R-:W-:Y:S01]  /*01b0*/  FMUL.RZ R12, R12, 0.15915493667125701904 ;  /* 0x3e22f9830c0c7820 */ /* 0x020fe2000040c000 */
[----:B------:R-:W-:-:S06]  /*01c0*/  FMUL.RZ R14, R14, 0.15915493667125701904 ;  /* 0x3e22f9830e0e7820 */ /* 0x000fcc000040c000 */
[----:B------:R-:W2:Y:S01]  /*01d0*/  MUFU.COS R7, R7 ;  /* 0x0000000700077308 */ /* 0x000ea20000000000 */
[----:B------:R-:W-:Y:S01]  /*01e0*/  FMUL.RZ R16, R16, 0.15915493667125701904 ;  /* 0x3e22f98310107820 */ /* 0x000fe2000040c000 */
[----:B------:R-:W1:Y:S04]  /*01f0*/  LDS R9, [R3] ;  /* 0x0000000003097984 */ /* 0x000e680000000800 */
[----:B------:R-:W2:Y:S02]  /*0200*/  LDS R11, [R3+0x4] ;  /* 0x00000400030b7984 */ /* 0x000ea40000000800 */
[----:B------:R-:W3:Y:S01]  /*0210*/  MUFU.COS R13, R12 ;  /* 0x0000000c000d7308 */ /* 0x000ee20000000000 */
[----:B0-----:R-:W-:Y:S01]  /*0220*/  IMAD.WIDE.U32 R4, R2, 0x4, R4 ;  /* 0x0000000402047825 */ /* 0x001fe200078e0004 */
[----:B------:R-:W3:Y:S04]  /*0230*/  LDS R6, [R3+0x8] ;  /* 0x0000080003067984 */ /* 0x000ee80000000800 */
[----:B------:R-:W0:Y:S02]  /*0240*/  LDS R8, [R3+0xc] ;  /* 0x00000c0003087984 */ /* 0x000e240000000800 */
[----:B------:R-:W0:Y:S02]  /*0250*/  MUFU.COS R15, R14 ;  /* 0x0000000e000f7308 */ /* 0x000e240000000000 */
[----:B------:R-:W4:Y:S06]  /*0260*/  LDS R18, [R3+0x10] ;  /* 0x0000100003127984 */ /* 0x000f2c0000000800 */
[----:B------:R-:W4:Y:S01]  /*0270*/  MUFU.COS R17, R16 ;  /* 0x0000001000117308 */ /* 0x000f220000000000 */
[----:B-1----:R-:W-:-:S04]  /*0280*/  FFMA R0, R0, R9, RZ ;  /* 0x0000000900007223 */ /* 0x002fc800000000ff */
[----:B--2---:R-:W-:-:S04]  /*0290*/  FFMA R0, R7, R11, R0 ;  /* 0x0000000b07007223 */ /* 0x004fc80000000000 */
[----:B---3--:R-:W-:-:S04]  /*02a0*/  FFMA R0, R13, R6, R0 ;  /* 0x000000060d007223 */ /* 0x008fc80000000000 */
[----:B0-----:R-:W-:-:S04]  /*02b0*/  FFMA R0, R15, R8, R0 ;  /* 0x000000080f007223 */ /* 0x001fc80000000000 */
[----:B----4-:R-:W-:-:S05]  /*02c0*/  FFMA R17, R17, R18, R0 ;  /* 0x0000001211117223 */ /* 0x010fca0000000000 */
[----:B------:R-:W-:Y:S01]  /*02d0*/  STG.E desc[UR4][R4.64], R17 ;  /* 0x0000001104007986 */ /* 0x000fe2000c101904 */
[----:B------:R-:W-:Y:S05]  /*02e0*/  EXIT ;  /* 0x000000000000794d */ /* 0x000fea0003800000 */
.L_x_0:
[----:B------:R-:W-:-:S00]  /*02f0*/  BRA `(.L_x_0) ;  /* 0xfffffffc00fc7947 */ /* 0x000fc0000383ffff */
[----:B------:R-:W-:-:S00]  /*0300*/  NOP ;  /* 0x0000000000007918 */ /* 0x000fc00000000000 */
[----:B------:R-:W-:-:S00]  /*0310*/  NOP ;  /* 0x0000000000007918 */ /* 0x000fc00000000000 */
[----:B------:R-:W-:-:S00]  /*0320*/  NOP ;  /* 0x0000000000007918 */ /* 0x000fc00000000000 */
[----:B------:R-:W-:-:S00]  /*0330*/  NOP ;  /* 0x0000000000007918 */ /* 0x000fc00000000000 */
[----:B------:R-:W-:-:S00]  /*0340*/  NOP ;  /* 0x0000000000007918 */ /* 0x000fc00000000000 */
[----:B------:R-:W-:-:S00]  /*0350*/  NOP ;  /* 0x0000000000007918 */ /* 0x000fc00000000000 */
[----:B------:R-:W-:-:S00]  /*0360*/  NOP ;  /* 0x0000000000007918 */ /* 0x000fc00000000000 */
[----:B------:R-:W-:-:S00]  /*0370*/  NOP ;  /* 0x0000000000007918 */ /* 0x000fc00000000000 */
.L_x_4:


//--------------------- .text.default_function_kernel --------------------------
	.section	.text.default_function_kernel,"ax",@progbits
	.align	128
        .global         default_function_kernel
        .type           default_function_kernel,@function
        .size           default_function_kernel,(.L_x_5 - default_function_kernel)
        .other          default_function_kernel,@"STO_CUDA_ENTRY STV_DEFAULT"
default_function_kernel:
.text.default_function_kernel:
[----:B------:R-:W-:Y:S01]  /*0000*/  LDC R1, c[0x0][0x37c] ;  /* 0x0000df00ff017b82 */ /* 0x000fe20000000800 */
[----:B------:R-:W0:Y:S07]  /*0010*/  S2R R7, SR_TID.X ;  /* 0x0000000000077919 */ /* 0x000e2e0000002100 */
[----:B------:R-:W1:Y:S01]  /*0020*/  S2UR UR4, SR_CTAID.X ;  /* 0x00000000000479c3 */ /* 0x000e620000002500 */
[----:B------:R-:W2:Y:S07]  /*0030*/  LDCU.64 UR6, c[0x0][0x358] ;  /* 0x00006b00ff0677ac */ /* 0x000eae0008000a00 */
[----:B------:R-:W3:Y:S08]  /*0040*/  LDC.64 R2, c[0x0][0x388] ;  /* 0x0000e200ff027b82 */ /* 0x000ef00000000a00 */
[----:B------:R-:W4:Y:S01]  /*0050*/  LDC.64 R4, c[0x0][0x380] ;  /* 0x0000e000ff047b82 */ /* 0x000f220000000a00 */
[----:B-1----:R-:W-:-:S06]  /*0060*/  USHF.L.U32 UR4, UR4, 0x5, URZ ;  /* 0x0000000504047899 */ /* 0x002fcc00080006ff */
[----:B0-----:R-:W-:-:S05]  /*0070*/  LOP3.LUT R7, R7, UR4, RZ, 0xfc, !PT ;  /* 0x0000000407077c12 */ /* 0x001fca000f8efcff */
[----:B---3--:R-:W-:-:S06]  /*0080*/  IMAD.WIDE.U32 R2, R7, 0x4, R2 ;  /* 0x0000000407027825 */ /* 0x008fcc00078e0002 */
[----:B--2---:R-:W2:Y:S01]  /*0090*/  LDG.E.CONSTANT R2, desc[UR6][R2.64] ;  /* 0x0000000602027981 */ /* 0x004ea2000c1e9900 */
[----:B----4-:R-:W-:-:S04]  /*00a0*/  IMAD.WIDE.U32 R4, R7, 0x4, R4 ;  /* 0x0000000407047825 */ /* 0x010fc800078e0004 */
[----:B--2---:R-:W-:-:S06]  /*00b0*/  FMUL.RZ R9, R2, 0.15915493667125701904 ;  /* 0x3e22f98302097820 */ /* 0x004fcc000040c000 */
[----:B------:R-:W0:Y:S02]  /*00c0*/  MUFU.COS R9, R9 ;  /* 0x0000000900097308 */ /* 0x000e240000000000 */
[----:B0-----:R-:W-:Y:S01]  /*00d0*/  STG.E desc[UR6][R4.64], R9 ;  /* 0x0000000904007986 */ /* 0x001fe2000c101906 */
[----:B------:R-:W-:Y:S05]  /*00e0*/  EXIT ;  /* 0x000000000000794d */ /* 0x000fea0003800000 */
.L_x_1:
        /* <DEDUP_REMOVED lines=9> */
.L_x_5:


//--------------------- .text.default_function_kernel_1 --------------------------
	.section	.text.default_function_kernel_1,"ax",@progbits
	.align	128
        .global         default_function_kernel_1
        .type           default_function_kernel_1,@function
        .size           default_function_kernel_1,(.L_x_6 - default_function_kernel_1)
        .other          default_function_kernel_1,@"STO_CUDA_ENTRY STV_DEFAULT"
default_function_kernel_1:
.text.default_function_kernel_1:
        /* <DEDUP_REMOVED lines=12> */
[----:B------:R-:W0:Y:S02]  /*00c0*/  MUFU.SIN R0, R0 ;  /* 0x0000000000007308 */ /* 0x000e240000000400 */
[----:B0-----:R-:W-:-:S06]  /*00d0*/  FMUL.RZ R6, R0, 0.15915493667125701904 ;  /* 0x3e22f98300067820 */ /* 0x001fcc000040c000 */
[----:B------:R-:W0:Y:S02]  /*00e0*/  MUFU.COS R9, R6 ;  /* 0x0000000600097308 */ /* 0x000e240000000000 */
[----:B0-----:R-:W-:-:S05]  /*00f0*/  FADD R9, R2, R9 ;  /* 0x0000000902097221 */ /* 0x001fca0000000000 */
[----:B------:R-:W-:Y:S01]  /*0100*/  STG.E desc[UR6][R4.64], R9 ;  /* 0x0000000904007986 */ /* 0x000fe2000c101906 */
[----:B------:R-:W-:Y:S05]  /*0110*/  EXIT ;  /* 0x000000000000794d */ /* 0x000fea0003800000 */
.L_x_2:
        /* <DEDUP_REMOVED lines=14> */
.L_x_6:


//--------------------- .text.default_function_kernel_2 --------------------------
	.section	.text.default_function_kernel_2,"ax",@progbits
	.align	128
        .global         default_function_kernel_2
        .type           default_function_kernel_2,@function
        .size           default_function_kernel_2,(.L_x_7 - default_function_kernel_2)
        .other          default_function_kernel_2,@"STO_CUDA_ENTRY STV_DEFAULT"
default_function_kernel_2:
.text.default_function_kernel_2:
        /* <DEDUP_REMOVED lines=11> */
[----:B--2---:R-:W-:-:S04]  /*00b0*/  FMUL.RZ R0, R2, 0.15915493667125701904 ;  /* 0x3e22f98302007820 */ /* 0x004fc8000040c000 */
[----:B------:R-:W0:Y:S02]  /*00c0*/  MUFU.COS R9, R0 ;  /* 0x0000000000097308 */ /* 0x000e240000000000 */
[----:B0-----:R-:W-:-:S05]  /*00d0*/  FADD R9, R2, R9 ;  /* 0x0000000902097221 */ /* 0x001fca0000000000 */
[----:B------:R-:W-:Y:S01]  /*00e0*/  STG.E desc[UR6][R4.64], R9 ;  /* 0x0000000904007986 */ /* 0x000fe2000c101906 */
[----:B------:R-:W-:Y:S05]  /*00f0*/  EXIT ;  /* 0x000000000000794d */ /* 0x000fea0003800000 */
.L_x_3:
        /* <DEDUP_REMOVED lines=16> */
.L_x_7:


//--------------------- .nv.shared.default_function_kernel_3 --------------------------
	.section	.nv.shared.default_function_kernel_3,"aw",@nobits
	.sectionflags	@""
	.align	4
.nv.shared.default_function_kernel_3:
	.zero		1184


//--------------------- .nv.shared.reserved.0     --------------------------
	.section	.nv.shared.reserved.0,"aw",@nobits
	.weak		__nv_reservedSMEM_offset_0_alias
	.size		__nv_reservedSMEM_offset_0_alias, 0, 64
	.other		__nv_reservedSMEM_offset_0_alias,@"STO_CUDA_RESERVED_SHARED STV_DEFAULT"
__nv_reservedSMEM_offset_0_alias:
	.zero		0
	.zero		64


//--------------------- .nv.constant0.default_function_kernel_3 --------------------------
	.section	.nv.constant0.default_function_kernel_3,"a",@progbits
	.sectionflags	@""
	.align	4
.nv.constant0.default_function_kernel_3:
	.zero		920


//--------------------- .nv.constant0.default_function_kernel --------------------------
	.section	.nv.constant0.default_function_kernel,"a",@progbits
	.sectionflags	@""
	.align	4
.nv.constant0.default_function_kernel:
	.zero		912


//--------------------- .nv.constant0.default_function_kernel_1 --------------------------
	.section	.nv.constant0.default_function_kernel_1,"a",@progbits
	.sectionflags	@""
	.align	4
.nv.constant0.default_function_kernel_1:
	.zero		912


//--------------------- .nv.constant0.default_function_kernel_2 --------------------------
	.section	.nv.constant0.default_function_kernel_2,"a",@progbits
	.sectionflags	@""
	.align	4
.nv.constant0.default_function_kernel_2:
	.zero		912


//--------------------- SYMBOLS --------------------------

	.type		.nv.reservedSmem.offset0,@object
	.size		.nv.reservedSmem.offset0,0x4
	.type		.nv.reservedSmem.cap,@object
	.size		.nv.reservedSmem.cap,0x4
